//
// Generated by NVIDIA NVVM Compiler
//
// Compiler Build ID: CL-36424714
// Cuda compilation tools, release 13.0, V13.0.88
// Based on NVVM 20.0.0
//

.version 9.0
.target sm_100
.address_size 64

	// .globl	_Z9addKernelPKfS0_Pfi

.visible .entry _Z9addKernelPKfS0_Pfi(
	.param .u64 .ptr .align 1 _Z9addKernelPKfS0_Pfi_param_0,
	.param .u64 .ptr .align 1 _Z9addKernelPKfS0_Pfi_param_1,
	.param .u64 .ptr .align 1 _Z9addKernelPKfS0_Pfi_param_2,
	.param .u32 _Z9addKernelPKfS0_Pfi_param_3
)
{
	.reg .pred 	%p<2>;
	.reg .b32 	%r<6>;
	.reg .b32 	%f<4>;
	.reg .b64 	%rd<11>;

	ld.param.u64 	%rd1, [_Z9addKernelPKfS0_Pfi_param_0];
	ld.param.u64 	%rd2, [_Z9addKernelPKfS0_Pfi_param_1];
	ld.param.u64 	%rd3, [_Z9addKernelPKfS0_Pfi_param_2];
	ld.param.u32 	%r2, [_Z9addKernelPKfS0_Pfi_param_3];
	mov.u32 	%r3, %ntid.x;
	mov.u32 	%r4, %ctaid.x;
	mov.u32 	%r5, %tid.x;
	mad.lo.s32 	%r1, %r3, %r4, %r5;
	setp.ge.s32 	%p1, %r1, %r2;
	@%p1 bra 	$L__BB0_2;
	cvta.to.global.u64 	%rd4, %rd1;
	cvta.to.global.u64 	%rd5, %rd2;
	cvta.to.global.u64 	%rd6, %rd3;
	mul.wide.s32 	%rd7, %r1, 4;
	add.s64 	%rd8, %rd4, %rd7;
	ld.global.f32 	%f1, [%rd8];
	add.s64 	%rd9, %rd5, %rd7;
	ld.global.f32 	%f2, [%rd9];
	add.f32 	%f3, %f1, %f2;
	add.s64 	%rd10, %rd6, %rd7;
	st.global.f32 	[%rd10], %f3;
$L__BB0_2:
	ret;

}
	// .globl	_Z10reluKernelPKfPfi
.visible .entry _Z10reluKernelPKfPfi(
	.param .u64 .ptr .align 1 _Z10reluKernelPKfPfi_param_0,
	.param .u64 .ptr .align 1 _Z10reluKernelPKfPfi_param_1,
	.param .u32 _Z10reluKernelPKfPfi_param_2
)
{
	.reg .pred 	%p<2>;
	.reg .b32 	%r<6>;
	.reg .b32 	%f<3>;
	.reg .b64 	%rd<8>;

	ld.param.u64 	%rd1, [_Z10reluKernelPKfPfi_param_0];
	ld.param.u64 	%rd2, [_Z10reluKernelPKfPfi_param_1];
	ld.param.u32 	%r2, [_Z10reluKernelPKfPfi_param_2];
	mov.u32 	%r3, %ntid.x;
	mov.u32 	%r4, %ctaid.x;
	mov.u32 	%r5, %tid.x;
	mad.lo.s32 	%r1, %r3, %r4, %r5;
	setp.ge.s32 	%p1, %r1, %r2;
	@%p1 bra 	$L__BB1_2;
	cvta.to.global.u64 	%rd3, %rd1;
	cvta.to.global.u64 	%rd4, %rd2;
	mul.wide.s32 	%rd5, %r1, 4;
	add.s64 	%rd6, %rd3, %rd5;
	ld.global.f32 	%f1, [%rd6];
	max.f32 	%f2, %f1, 0f00000000;
	add.s64 	%rd7, %rd4, %rd5;
	st.global.f32 	[%rd7], %f2;
$L__BB1_2:
	ret;

}
	// .globl	_Z11scaleKernelPKfPffi
.visible .entry _Z11scaleKernelPKfPffi(
	.param .u64 .ptr .align 1 _Z11scaleKernelPKfPffi_param_0,
	.param .u64 .ptr .align 1 _Z11scaleKernelPKfPffi_param_1,
	.param .f32 _Z11scaleKernelPKfPffi_param_2,
	.param .u32 _Z11scaleKernelPKfPffi_param_3
)
{
	.reg .pred 	%p<2>;
	.reg .b32 	%r<6>;
	.reg .b32 	%f<4>;
	.reg .b64 	%rd<8>;

	ld.param.u64 	%rd1, [_Z11scaleKernelPKfPffi_param_0];
	ld.param.u64 	%rd2, [_Z11scaleKernelPKfPffi_param_1];
	ld.param.f32 	%f1, [_Z11scaleKernelPKfPffi_param_2];
	ld.param.u32 	%r2, [_Z11scaleKernelPKfPffi_param_3];
	mov.u32 	%r3, %ntid.x;
	mov.u32 	%r4, %ctaid.x;
	mov.u32 	%r5, %tid.x;
	mad.lo.s32 	%r1, %r3, %r4, %r5;
	setp.ge.s32 	%p1, %r1, %r2;
	@%p1 bra 	$L__BB2_2;
	cvta.to.global.u64 	%rd3, %rd1;
	cvta.to.global.u64 	%rd4, %rd2;
	mul.wide.s32 	%rd5, %r1, 4;
	add.s64 	%rd6, %rd3, %rd5;
	ld.global.f32 	%f2, [%rd6];
	mul.f32 	%f3, %f1, %f2;
	add.s64 	%rd7, %rd4, %rd5;
	st.global.f32 	[%rd7], %f3;
$L__BB2_2:
	ret;

}


// ===== COMPILED SASS (sm_100) =====

	.target	sm_100

	.elftype	@"ET_EXEC"


//--------------------- .note.nv.tkinfo           --------------------------
	.section	.note.nv.tkinfo,"",@"SHT_NOTE"
	.sectionflags	@"SHF_NOTE_NV_TKINFO"
	.tkinfo
        /*0018*/ 	.word	0x00000002
        /*0030*/ 	.string	""
        /*0030*/ 	.string	"ptxas"
        /*0030*/ 	.string	"Cuda compilation tools, release 13.0, V13.0.88"
        /*0030*/ 	.string	"Build cuda_13.0.r13.0/compiler.36424714_0"
        /*0030*/ 	.string	"-arch sm_100 -m 64 "



//--------------------- .note.nv.cuinfo           --------------------------
	.section	.note.nv.cuinfo,"",@"SHT_NOTE"
	.sectionflags	@"SHF_NOTE_NV_CUINFO"
        /*0018*/ 	.short	0x0002
        /*001a*/ 	.short	0x0064
        /*001c*/ 	.short	0x0082
	.zero		2


//--------------------- .nv.info                  --------------------------
	.section	.nv.info,"",@"SHT_CUDA_INFO"
	.align	4


	//----- nvinfo : EIATTR_REGCOUNT
	.align		4
        /*0000*/ 	.byte	0x04, 0x2f
        /*0002*/ 	.short	(.L_1 - .L_0)
	.align		4
.L_0:
        /*0004*/ 	.word	index@(_Z9addKernelPKfS0_Pfi)
        /*0008*/ 	.word	0x0000000c


	//----- nvinfo : EIATTR_FRAME_SIZE
	.align		4
.L_1:
        /*000c*/ 	.byte	0x04, 0x11
        /*000e*/ 	.short	(.L_3 - .L_2)
	.align		4
.L_2:
        /*0010*/ 	.word	index@(_Z9addKernelPKfS0_Pfi)
        /*0014*/ 	.word	0x00000000


	//----- nvinfo : EIATTR_REGCOUNT
	.align		4
.L_3:
        /*0018*/ 	.byte	0x04, 0x2f
        /*001a*/ 	.short	(.L_5 - .L_4)
	.align		4
.L_4:
        /*001c*/ 	.word	index@(_Z10reluKernelPKfPfi)
        /*0020*/ 	.word	0x0000000a


	//----- nvinfo : EIATTR_FRAME_SIZE
	.align		4
.L_5:
        /*0024*/ 	.byte	0x04, 0x11
        /*0026*/ 	.short	(.L_7 - .L_6)
	.align		4
.L_6:
        /*0028*/ 	.word	index@(_Z10reluKernelPKfPfi)
        /*002c*/ 	.word	0x00000000


	//----- nvinfo : EIATTR_REGCOUNT
	.align		4
.L_7:
        /*0030*/ 	.byte	0x04, 0x2f
        /*0032*/ 	.short	(.L_9 - .L_8)
	.align		4
.L_8:
        /*0034*/ 	.word	index@(_Z11scaleKernelPKfPffi)
        /*0038*/ 	.word	0x0000000a


	//----- nvinfo : EIATTR_FRAME_SIZE
	.align		4
.L_9:
        /*003c*/ 	.byte	0x04, 0x11
        /*003e*/ 	.short	(.L_11 - .L_10)
	.align		4
.L_10:
        /*0040*/ 	.word	index@(_Z11scaleKernelPKfPffi)
        /*0044*/ 	.word	0x00000000


	//----- nvinfo : EIATTR_MIN_STACK_SIZE
	.align		4
.L_11:
        /*0048*/ 	.byte	0x04, 0x12
        /*004a*/ 	.short	(.L_13 - .L_12)
	.align		4
.L_12:
        /*004c*/ 	.word	index@(_Z11scaleKernelPKfPffi)
        /*0050*/ 	.word	0x00000000


	//----- nvinfo : EIATTR_MIN_STACK_SIZE
	.align		4
.L_13:
        /*0054*/ 	.byte	0x04, 0x12
        /*0056*/ 	.short	(.L_15 - .L_14)
	.align		4
.L_14:
        /*0058*/ 	.word	index@(_Z10reluKernelPKfPfi)
        /*005c*/ 	.word	0x00000000


	//----- nvinfo : EIATTR_MIN_STACK_SIZE
	.align		4
.L_15:
        /*0060*/ 	.byte	0x04, 0x12
        /*0062*/ 	.short	(.L_17 - .L_16)
	.align		4
.L_16:
        /*0064*/ 	.word	index@(_Z9addKernelPKfS0_Pfi)
        /*0068*/ 	.word	0x00000000
.L_17:


//--------------------- .nv.compat                --------------------------
	.section	.nv.compat,"",@"SHT_CUDA_COMPAT_INFO"
	.align	4
        /*0000*/ 	.byte	0x02, 0x09, 0x00, 0x00, 0x02, 0x02, 0x01, 0x00, 0x02, 0x05, 0x05, 0x00, 0x03, 0x07, 0x01, 0x01
        /*0010*/ 	.byte	0x02, 0x03, 0x00, 0x00, 0x02, 0x06, 0x01, 0x00, 0x04, 0x0b, 0x08, 0x00, 0x09, 0x00, 0x00, 0x00
        /*0020*/ 	.byte	0x00, 0x00, 0x00, 0x00


//--------------------- .nv.info._Z11scaleKernelPKfPffi --------------------------
	.section	.nv.info._Z11scaleKernelPKfPffi,"",@"SHT_CUDA_INFO"
	.sectionflags	@""
	.align	4


	//----- nvinfo : EIATTR_CUDA_API_VERSION
	.align		4
        /*0000*/ 	.byte	0x04, 0x37
        /*0002*/ 	.short	(.L_19 - .L_18)
.L_18:
        /*0004*/ 	.word	0x00000082


	//----- nvinfo : EIATTR_KPARAM_INFO
	.align		4
.L_19:
        /*0008*/ 	.byte	0x04, 0x17
        /*000a*/ 	.short	(.L_21 - .L_20)
.L_20:
        /*000c*/ 	.word	0x00000000
        /*0010*/ 	.short	0x0003
        /*0012*/ 	.short	0x0014
        /*0014*/ 	.byte	0x00, 0xf0, 0x11, 0x00


	//----- nvinfo : EIATTR_KPARAM_INFO
	.align		4
.L_21:
        /*0018*/ 	.byte	0x04, 0x17
        /*001a*/ 	.short	(.L_23 - .L_22)
.L_22:
        /*001c*/ 	.word	0x00000000
        /*0020*/ 	.short	0x0002
        /*0022*/ 	.short	0x0010
        /*0024*/ 	.byte	0x00, 0xf0, 0x11, 0x00


	//----- nvinfo : EIATTR_KPARAM_INFO
	.align		4
.L_23:
        /*0028*/ 	.byte	0x04, 0x17
        /*002a*/ 	.short	(.L_25 - .L_24)
.L_24:
        /*002c*/ 	.word	0x00000000
        /*0030*/ 	.short	0x0001
        /*0032*/ 	.short	0x0008
        /*0034*/ 	.byte	0x00, 0xf5, 0x21, 0x00


	//----- nvinfo : EIATTR_KPARAM_INFO
	.align		4
.L_25:
        /*0038*/ 	.byte	0x04, 0x17
        /*003a*/ 	.short	(.L_27 - .L_26)
.L_26:
        /*003c*/ 	.word	0x00000000
        /*0040*/ 	.short	0x0000
        /*0042*/ 	.short	0x0000
        /*0044*/ 	.byte	0x00, 0xf5, 0x21, 0x00


	//----- nvinfo : EIATTR_SPARSE_MMA_MASK
	.align		4
.L_27:
        /*0048*/ 	.byte	0x03, 0x50
        /*004a*/ 	.short	0x0000


	//----- nvinfo : EIATTR_MAXREG_COUNT
	.align		4
        /*004c*/ 	.byte	0x03, 0x1b
        /*004e*/ 	.short	0x00ff


	//----- nvinfo : EIATTR_MERCURY_ISA_VERSION
	.align		4
        /*0050*/ 	.byte	0x03, 0x5f
        /*0052*/ 	.short	0x0101


	//----- nvinfo : EIATTR_VRC_CTA_INIT_COUNT
	.align		4
        /*0054*/ 	.byte	0x02, 0x4a
	.zero		1
	.zero		1


	//----- nvinfo : EIATTR_EXIT_INSTR_OFFSETS
	.align		4
        /*0058*/ 	.byte	0x04, 0x1c
        /*005a*/ 	.short	(.L_29 - .L_28)


	//   ....[0]....
.L_28:
        /*005c*/ 	.word	0x00000070


	//   ....[1]....
        /*0060*/ 	.word	0x00000110


	//----- nvinfo : EIATTR_CBANK_PARAM_SIZE
	.align		4
.L_29:
        /*0064*/ 	.byte	0x03, 0x19
        /*0066*/ 	.short	0x0018


	//----- nvinfo : EIATTR_PARAM_CBANK
	.align		4
        /*0068*/ 	.byte	0x04, 0x0a
        /*006a*/ 	.short	(.L_31 - .L_30)
	.align		4
.L_30:
        /*006c*/ 	.word	index@(.nv.constant0._Z11scaleKernelPKfPffi)
        /*0070*/ 	.short	0x0380
        /*0072*/ 	.short	0x0018


	//----- nvinfo : EIATTR_SW_WAR
	.align		4
.L_31:
        /*0074*/ 	.byte	0x04, 0x36
        /*0076*/ 	.short	(.L_33 - .L_32)
.L_32:
        /*0078*/ 	.word	0x00000008
.L_33:


//--------------------- .nv.info._Z10reluKernelPKfPfi --------------------------
	.section	.nv.info._Z10reluKernelPKfPfi,"",@"SHT_CUDA_INFO"
	.sectionflags	@""
	.align	4


	//----- nvinfo : EIATTR_CUDA_API_VERSION
	.align		4
        /*0000*/ 	.byte	0x04, 0x37
        /*0002*/ 	.short	(.L_35 - .L_34)
.L_34:
        /*0004*/ 	.word	0x00000082


	//----- nvinfo : EIATTR_KPARAM_INFO
	.align		4
.L_35:
        /*0008*/ 	.byte	0x04, 0x17
        /*000a*/ 	.short	(.L_37 - .L_36)
.L_36:
        /*000c*/ 	.word	0x00000000
        /*0010*/ 	.short	0x0002
        /*0012*/ 	.short	0x0010
        /*0014*/ 	.byte	0x00, 0xf0, 0x11, 0x00


	//----- nvinfo : EIATTR_KPARAM_INFO
	.align		4
.L_37:
        /*0018*/ 	.byte	0x04, 0x17
        /*001a*/ 	.short	(.L_39 - .L_38)
.L_38:
        /*001c*/ 	.word	0x00000000
        /*0020*/ 	.short	0x0001
        /*0022*/ 	.short	0x0008
        /*0024*/ 	.byte	0x00, 0xf5, 0x21, 0x00


	//----- nvinfo : EIATTR_KPARAM_INFO
	.align		4
.L_39:
        /*0028*/ 	.byte	0x04, 0x17
        /*002a*/ 	.short	(.L_41 - .L_40)
.L_40:
        /*002c*/ 	.word	0x00000000
        /*0030*/ 	.short	0x0000
        /*0032*/ 	.short	0x0000
        /*0034*/ 	.byte	0x00, 0xf5, 0x21, 0x00


	//----- nvinfo : EIATTR_SPARSE_MMA_MASK
	.align		4
.L_41:
        /*0038*/ 	.byte	0x03, 0x50
        /*003a*/ 	.short	0x0000


	//----- nvinfo : EIATTR_MAXREG_COUNT
	.align		4
        /*003c*/ 	.byte	0x03, 0x1b
        /*003e*/ 	.short	0x00ff


	//----- nvinfo : EIATTR_MERCURY_ISA_VERSION
	.align		4
        /*0040*/ 	.byte	0x03, 0x5f
        /*0042*/ 	.short	0x0101


	//----- nvinfo : EIATTR_VRC_CTA_INIT_COUNT
	.align		4
        /*0044*/ 	.byte	0x02, 0x4a
	.zero		1
	.zero		1


	//----- nvinfo : EIATTR_EXIT_INSTR_OFFSETS
	.align		4
        /*0048*/ 	.byte	0x04, 0x1c
        /*004a*/ 	.short	(.L_43 - .L_42)


	//   ....[0]....
.L_42:
        /*004c*/ 	.word	0x00000070


	//   ....[1]....
        /*0050*/ 	.word	0x00000100


	//----- nvinfo : EIATTR_CBANK_PARAM_SIZE
	.align		4
.L_43:
        /*0054*/ 	.byte	0x03, 0x19
        /*0056*/ 	.short	0x0014


	//----- nvinfo : EIATTR_PARAM_CBANK
	.align		4
        /*0058*/ 	.byte	0x04, 0x0a
        /*005a*/ 	.short	(.L_45 - .L_44)
	.align		4
.L_44:
        /*005c*/ 	.word	index@(.nv.constant0._Z10reluKernelPKfPfi)
        /*0060*/ 	.short	0x0380
        /*0062*/ 	.short	0x0014


	//----- nvinfo : EIATTR_SW_WAR
	.align		4
.L_45:
        /*0064*/ 	.byte	0x04, 0x36
        /*0066*/ 	.short	(.L_47 - .L_46)
.L_46:
        /*0068*/ 	.word	0x00000008
.L_47:


//--------------------- .nv.info._Z9addKernelPKfS0_Pfi --------------------------
	.section	.nv.info._Z9addKernelPKfS0_Pfi,"",@"SHT_CUDA_INFO"
	.sectionflags	@""
	.align	4


	//----- nvinfo : EIATTR_CUDA_API_VERSION
	.align		4
        /*0000*/ 	.byte	0x04, 0x37
        /*0002*/ 	.short	(.L_49 - .L_48)
.L_48:
        /*0004*/ 	.word	0x00000082


	//----- nvinfo : EIATTR_KPARAM_INFO
	.align		4
.L_49:
        /*0008*/ 	.byte	0x04, 0x17
        /*000a*/ 	.short	(.L_51 - .L_50)
.L_50:
        /*000c*/ 	.word	0x00000000
        /*0010*/ 	.short	0x0003
        /*0012*/ 	.short	0x0018
        /*0014*/ 	.byte	0x00, 0xf0, 0x11, 0x00


	//----- nvinfo : EIATTR_KPARAM_INFO
	.align		4
.L_51:
        /*0018*/ 	.byte	0x04, 0x17
        /*001a*/ 	.short	(.L_53 - .L_52)
.L_52:
        /*001c*/ 	.word	0x00000000
        /*0020*/ 	.short	0x0002
        /*0022*/ 	.short	0x0010
        /*0024*/ 	.byte	0x00, 0xf5, 0x21, 0x00


	//----- nvinfo : EIATTR_KPARAM_INFO
	.align		4
.L_53:
        /*0028*/ 	.byte	0x04, 0x17
        /*002a*/ 	.short	(.L_55 - .L_54)
.L_54:
        /*002c*/ 	.word	0x00000000
        /*0030*/ 	.short	0x0001
        /*0032*/ 	.short	0x0008
        /*0034*/ 	.byte	0x00, 0xf5, 0x21, 0x00


	//----- nvinfo : EIATTR_KPARAM_INFO
	.align		4
.L_55:
        /*0038*/ 	.byte	0x04, 0x17
        /*003a*/ 	.short	(.L_57 - .L_56)
.L_56:
        /*003c*/ 	.word	0x00000000
        /*0040*/ 	.short	0x0000
        /*0042*/ 	.short	0x0000
        /*0044*/ 	.byte	0x00, 0xf5, 0x21, 0x00


	//----- nvinfo : EIATTR_SPARSE_MMA_MASK
	.align		4
.L_57:
        /*0048*/ 	.byte	0x03, 0x50
        /*004a*/ 	.short	0x0000


	//----- nvinfo : EIATTR_MAXREG_COUNT
	.align		4
        /*004c*/ 	.byte	0x03, 0x1b
        /*004e*/ 	.short	0x00ff


	//----- nvinfo : EIATTR_MERCURY_ISA_VERSION
	.align		4
        /*0050*/ 	.byte	0x03, 0x5f
        /*0052*/ 	.short	0x0101


	//----- nvinfo : EIATTR_VRC_CTA_INIT_COUNT
	.align		4
        /*0054*/ 	.byte	0x02, 0x4a
	.zero		1
	.zero		1


	//----- nvinfo : EIATTR_EXIT_INSTR_OFFSETS
	.align		4
        /*0058*/ 	.byte	0x04, 0x1c
        /*005a*/ 	.short	(.L_59 - .L_58)


	//   ....[0]....
.L_58:
        /*005c*/ 	.word	0x00000070


	//   ....[1]....
        /*0060*/ 	.word	0x00000130


	//----- nvinfo : EIATTR_CBANK_PARAM_SIZE
	.align		4
.L_59:
        /*0064*/ 	.byte	0x03, 0x19
        /*0066*/ 	.short	0x001c


	//----- nvinfo : EIATTR_PARAM_CBANK
	.align		4
        /*0068*/ 	.byte	0x04, 0x0a
        /*006a*/ 	.short	(.L_61 - .L_60)
	.align		4
.L_60:
        /*006c*/ 	.word	index@(.nv.constant0._Z9addKernelPKfS0_Pfi)
        /*0070*/ 	.short	0x0380
        /*0072*/ 	.short	0x001c


	//----- nvinfo : EIATTR_SW_WAR
	.align		4
.L_61:
        /*0074*/ 	.byte	0x04, 0x36
        /*0076*/ 	.short	(.L_63 - .L_62)
.L_62:
        /*0078*/ 	.word	0x00000008
.L_63:


//--------------------- .nv.callgraph             --------------------------
	.section	.nv.callgraph,"",@"SHT_CUDA_CALLGRAPH"
	.align	4
	.sectionentsize	8
	.align		4
        /*0000*/ 	.word	0x00000000
	.align		4
        /*0004*/ 	.word	0xffffffff
	.align		4
        /*0008*/ 	.word	0x00000000
	.align		4
        /*000c*/ 	.word	0xfffffffe
	.align		4
        /*0010*/ 	.word	0x00000000
	.align		4
        /*0014*/ 	.word	0xfffffffd
	.align		4
        /*0018*/ 	.word	0x00000000
	.align		4
        /*001c*/ 	.word	0xfffffffc


//--------------------- .text._Z11scaleKernelPKfPffi --------------------------
	.section	.text._Z11scaleKernelPKfPffi,"ax",@progbits
	.align	128
        .global         _Z11scaleKernelPKfPffi
        .type           _Z11scaleKernelPKfPffi,@function
        .size           _Z11scaleKernelPKfPffi,(.L_x_3 - _Z11scaleKernelPKfPffi)
        .other          _Z11scaleKernelPKfPffi,@"STO_CUDA_ENTRY STV_DEFAULT"
_Z11scaleKernelPKfPffi:
.text._Z11scaleKernelPKfPffi:
[----:B------:R-:W-:Y:S01]  /*0000*/  LDC R1, c[0x0][0x37c] ;  /* 0x0000df00ff017b82 */ /* 0x000fe20000000800 */
[----:B------:R-:W0:Y:S01]  /*0010*/  S2R R7, SR_CTAID.X ;  /* 0x0000000000077919 */ /* 0x000e220000002500 */
[----:B------:R-:W0:Y:S01]  /*0020*/  LDCU UR4, c[0x0][0x360] ;  /* 0x00006c00ff0477ac */ /* 0x000e220008000800 */
[----:B------:R-:W0:Y:S01]  /*0030*/  S2R R0, SR_TID.X ;  /* 0x0000000000007919 */ /* 0x000e220000002100 */
[----:B------:R-:W1:Y:S01]  /*0040*/  LDCU UR5, c[0x0][0x394] ;  /* 0x00007280ff0577ac */ /* 0x000e620008000800 */
[----:B0-----:R-:W-:-:S05]  /*0050*/  IMAD R7, R7, UR4, R0 ;  /* 0x0000000407077c24 */ /* 0x001fca000f8e0200 */
[----:B-1----:R-:W-:-:S13]  /*0060*/  ISETP.GE.AND P0, PT, R7, UR5, PT ;  /* 0x0000000507007c0c */ /* 0x002fda000bf06270 */
[----:B------:R-:W-:Y:S05]  /*0070*/  @P0 EXIT ;  /* 0x000000000000094d */ /* 0x000fea0003800000 */
[----:B------:R-:W0:Y:S01]  /*0080*/  LDC.64 R2, c[0x0][0x380] ;  /* 0x0000e000ff027b82 */ /* 0x000e220000000a00 */
[----:B------:R-:W1:Y:S01]  /*0090*/  LDCU.64 UR4, c[0x0][0x358] ;  /* 0x00006b00ff0477ac */ /* 0x000e620008000a00 */
[----:B------:R-:W2:Y:S06]  /*00a0*/  LDCU UR6, c[0x0][0x390] ;  /* 0x00007200ff0677ac */ /* 0x000eac0008000800 */
[----:B------:R-:W3:Y:S01]  /*00b0*/  LDC.64 R4, c[0x0][0x388] ;  /* 0x0000e200ff047b82 */ /* 0x000ee20000000a00 */
[----:B0-----:R-:W-:-:S06]  /*00c0*/  IMAD.WIDE R2, R7, 0x4, R2 ;  /* 0x0000000407027825 */ /* 0x001fcc00078e0202 */
[----:B-1----:R-:W2:Y:S01]  /*00d0*/  LDG.E R2, desc[UR4][R2.64] ;  /* 0x0000000402027981 */ /* 0x002ea2000c1e1900 */
[----:B---3--:R-:W-:-:S04]  /*00e0*/  IMAD.WIDE R4, R7, 0x4, R4 ;  /* 0x0000000407047825 */ /* 0x008fc800078e0204 */
[----:B--2---:R-:W-:-:S05]  /*00f0*/  FMUL R7, R2, UR6 ;  /* 0x0000000602077c20 */ /* 0x004fca0008400000 */
[----:B------:R-:W-:Y:S01]  /*0100*/  STG.E desc[UR4][R4.64], R7 ;  /* 0x0000000704007986 */ /* 0x000fe2000c101904 */
[----:B------:R-:W-:Y:S05]  /*0110*/  EXIT ;  /* 0x000000000000794d */ /* 0x000fea0003800000 */
.L_x_0:
[----:B------:R-:W-:-:S00]  /*0120*/  BRA `(.L_x_0) ;  /* 0xfffffffc00fc7947 */ /* 0x000fc0000383ffff */
[----:B------:R-:W-:-:S00]  /*0130*/  NOP ;  /* 0x0000000000007918 */ /* 0x000fc00000000000 */
        /* <DEDUP_REMOVED lines=12> */
.L_x_3:


//--------------------- .text._Z10reluKernelPKfPfi --------------------------
	.section	.text._Z10reluKernelPKfPfi,"ax",@progbits
	.align	128
        .global         _Z10reluKernelPKfPfi
        .type           _Z10reluKernelPKfPfi,@function
        .size           _Z10reluKernelPKfPfi,(.L_x_4 - _Z10reluKernelPKfPfi)
        .other          _Z10reluKernelPKfPfi,@"STO_CUDA_ENTRY STV_DEFAULT"
_Z10reluKernelPKfPfi:
.text._Z10reluKernelPKfPfi:
        /* <DEDUP_REMOVED lines=9> */
[----:B------:R-:W1:Y:S07]  /*0090*/  LDCU.64 UR4, c[0x0][0x358] ;  /* 0x00006b00ff0477ac */ /* 0x000e6e0008000a00 */
[----:B------:R-:W2:Y:S01]  /*00a0*/  LDC.64 R4, c[0x0][0x388] ;  /* 0x0000e200ff047b82 */ /* 0x000ea20000000a00 */
[----:B0-----:R-:W-:-:S06]  /*00b0*/  IMAD.WIDE R2, R7, 0x4, R2 ;  /* 0x0000000407027825 */ /* 0x001fcc00078e0202 */
[----:B-1----:R-:W3:Y:S01]  /*00c0*/  LDG.E R2, desc[UR4][R2.64] ;  /* 0x0000000402027981 */ /* 0x002ee2000c1e1900 */
[----:B--2---:R-:W-:Y:S01]  /*00d0*/  IMAD.WIDE R4, R7, 0x4, R4 ;  /* 0x0000000407047825 */ /* 0x004fe200078e0204 */
[----:B---3--:R-:W-:-:S05]  /*00e0*/  FMNMX R7, RZ, R2, !PT ;  /* 0x00000002ff077209 */ /* 0x008fca0007800000 */
[----:B------:R-:W-:Y:S01]  /*00f0*/  STG.E desc[UR4][R4.64], R7 ;  /* 0x0000000704007986 */ /* 0x000fe2000c101904 */
[----:B------:R-:W-:Y:S05]  /*0100*/  EXIT ;  /* 0x000000000000794d */ /* 0x000fea0003800000 */
.L_x_1:
        /* <DEDUP_REMOVED lines=15> */
.L_x_4:


//--------------------- .text._Z9addKernelPKfS0_Pfi --------------------------
	.section	.text._Z9addKernelPKfS0_Pfi,"ax",@progbits
	.align	128
        .global         _Z9addKernelPKfS0_Pfi
        .type           _Z9addKernelPKfS0_Pfi,@function
        .size           _Z9addKernelPKfS0_Pfi,(.L_x_5 - _Z9addKernelPKfS0_Pfi)
        .other          _Z9addKernelPKfS0_Pfi,@"STO_CUDA_ENTRY STV_DEFAULT"
_Z9addKernelPKfS0_Pfi:
.text._Z9addKernelPKfS0_Pfi:
        /* <DEDUP_REMOVED lines=10> */
[----:B------:R-:W2:Y:S08]  /*00a0*/  LDC.64 R4, c[0x0][0x388] ;  /* 0x0000e200ff047b82 */ /* 0x000eb00000000a00 */
[----:B------:R-:W3:Y:S01]  /*00b0*/  LDC.64 R6, c[0x0][0x390] ;  /* 0x0000e400ff067b82 */ /* 0x000ee20000000a00 */
[----:B0-----:R-:W-:-:S06]  /*00c0*/  IMAD.WIDE R2, R9, 0x4, R2 ;  /* 0x0000000409027825 */ /* 0x001fcc00078e0202 */
[----:B-1----:R-:W4:Y:S01]  /*00d0*/  LDG.E R2, desc[UR4][R2.64] ;  /* 0x0000000402027981 */ /* 0x002f22000c1e1900 */
[----:B--2---:R-:W-:-:S06]  /*00e0*/  IMAD.WIDE R4, R9, 0x4, R4 ;  /* 0x0000000409047825 */ /* 0x004fcc00078e0204 */
[----:B------:R-:W4:Y:S01]  /*00f0*/  LDG.E R5, desc[UR4][R4.64] ;  /* 0x0000000404057981 */ /* 0x000f22000c1e1900 */
[----:B---3--:R-:W-:-:S04]  /*0100*/  IMAD.WIDE R6, R9, 0x4, R6 ;  /* 0x0000000409067825 */ /* 0x008fc800078e0206 */
[----:B----4-:R-:W-:-:S05]  /*0110*/  FADD R9, R2, R5 ;  /* 0x0000000502097221 */ /* 0x010fca0000000000 */
[----:B------:R-:W-:Y:S01]  /*0120*/  STG.E desc[UR4][R6.64], R9 ;  /* 0x0000000906007986 */ /* 0x000fe2000c101904 */
[----:B------:R-:W-:Y:S05]  /*0130*/  EXIT ;  /* 0x000000000000794d */ /* 0x000fea0003800000 */
.L_x_2:
        /* <DEDUP_REMOVED lines=12> */
.L_x_5:


//--------------------- .nv.shared.reserved.0     --------------------------
	.section	.nv.shared.reserved.0,"aw",@nobits
	.weak		__nv_reservedSMEM_offset_0_alias
	.size		__nv_reservedSMEM_offset_0_alias, 0, 64
	.other		__nv_reservedSMEM_offset_0_alias,@"STO_CUDA_RESERVED_SHARED STV_DEFAULT"
__nv_reservedSMEM_offset_0_alias:
	.zero		0
	.zero		64


//--------------------- .nv.constant0._Z11scaleKernelPKfPffi --------------------------
	.section	.nv.constant0._Z11scaleKernelPKfPffi,"a",@progbits
	.sectionflags	@""
	.align	4
.nv.constant0._Z11scaleKernelPKfPffi:
	.zero		920


//--------------------- .nv.constant0._Z10reluKernelPKfPfi --------------------------
	.section	.nv.constant0._Z10reluKernelPKfPfi,"a",@progbits
	.sectionflags	@""
	.align	4
.nv.constant0._Z10reluKernelPKfPfi:
	.zero		916


//--------------------- .nv.constant0._Z9addKernelPKfS0_Pfi --------------------------
	.section	.nv.constant0._Z9addKernelPKfS0_Pfi,"a",@progbits
	.sectionflags	@""
	.align	4
.nv.constant0._Z9addKernelPKfS0_Pfi:
	.zero		924


//--------------------- SYMBOLS --------------------------

	.type		.nv.reservedSmem.offset0,@object
	.size		.nv.reservedSmem.offset0,0x4
